	.headerflags	@"EF_CUDA_TEXMODE_UNIFIED EF_CUDA_64BIT_ADDRESS EF_CUDA_ACCELERATORS EF_CUDA_SM90 EF_CUDA_VIRTUAL_SM(EF_CUDA_SM90)"
	.elftype	@"ET_EXEC"


//--------------------- .nv.info                  --------------------------
	.section	.nv.info,"",@"SHT_CUDA_INFO"
	.align	4


	//----- nvinfo : EIATTR_REGCOUNT
	.align		4
        /*0000*/ 	.byte	0x04, 0x2f
        /*0002*/ 	.short	(.L_1 - .L_0)
	.align		4
.L_0:
        /*0004*/ 	.word	index@(triton_poi_fused_clone_0)
        /*0008*/ 	.word	0x0000000e


	//----- nvinfo : EIATTR_MIN_STACK_SIZE
	.align		4
.L_1:
        /*000c*/ 	.byte	0x04, 0x12
        /*000e*/ 	.short	(.L_3 - .L_2)
	.align		4
.L_2:
        /*0010*/ 	.word	index@(triton_poi_fused_clone_0)
        /*0014*/ 	.word	0x00000000


	//----- nvinfo : EIATTR_FRAME_SIZE
	.align		4
.L_3:
        /*0018*/ 	.byte	0x04, 0x11
        /*001a*/ 	.short	(.L_5 - .L_4)
	.align		4
.L_4:
        /*001c*/ 	.word	index@(triton_poi_fused_clone_0)
        /*0020*/ 	.word	0x00000000


	//----- nvinfo : EIATTR_MIN_STACK_SIZE
	.align		4
.L_5:
        /*0024*/ 	.byte	0x04, 0x12
        /*0026*/ 	.short	(.L_7 - .L_6)
	.align		4
.L_6:
        /*0028*/ 	.word	index@(triton_poi_fused_clone_0)
        /*002c*/ 	.word	0x00000000
.L_7:


//--------------------- .nv.info.triton_poi_fused_clone_0 --------------------------
	.section	.nv.info.triton_poi_fused_clone_0,"",@"SHT_CUDA_INFO"
	.sectionflags	@""
	.align	4


	//----- nvinfo : EIATTR_CUDA_API_VERSION
	.align		4
        /*0000*/ 	.byte	0x04, 0x37
        /*0002*/ 	.short	(.L_9 - .L_8)
.L_8:
        /*0004*/ 	.word	0x0000007c


	//----- nvinfo : EIATTR_KPARAM_INFO
	.align		4
.L_9:
        /*0008*/ 	.byte	0x04, 0x17
        /*000a*/ 	.short	(.L_11 - .L_10)
.L_10:
        /*000c*/ 	.word	0x00000000
        /*0010*/ 	.short	0x0002
        /*0012*/ 	.short	0x0010
        /*0014*/ 	.byte	0x00, 0xf0, 0x11, 0x00


	//----- nvinfo : EIATTR_KPARAM_INFO
	.align		4
.L_11:
        /*0018*/ 	.byte	0x04, 0x17
        /*001a*/ 	.short	(.L_13 - .L_12)
.L_12:
        /*001c*/ 	.word	0x00000000
        /*0020*/ 	.short	0x0001
        /*0022*/ 	.short	0x0008
        /*0024*/ 	.byte	0x00, 0xf4, 0x21, 0x00


	//----- nvinfo : EIATTR_KPARAM_INFO
	.align		4
.L_13:
        /*0028*/ 	.byte	0x04, 0x17
        /*002a*/ 	.short	(.L_15 - .L_14)
.L_14:
        /*002c*/ 	.word	0x00000000
        /*0030*/ 	.short	0x0000
        /*0032*/ 	.short	0x0000
        /*0034*/ 	.byte	0x00, 0xf4, 0x21, 0x00


	//----- nvinfo : EIATTR_SPARSE_MMA_MASK
	.align		4
.L_15:
        /*0038*/ 	.byte	0x03, 0x50
        /*003a*/ 	.short	0x0000


	//----- nvinfo : EIATTR_MAXREG_COUNT
	.align		4
        /*003c*/ 	.byte	0x03, 0x1b
        /*003e*/ 	.short	0x00ff


	//----- nvinfo : EIATTR_EXIT_INSTR_OFFSETS
	.align		4
        /*0040*/ 	.byte	0x04, 0x1c
        /*0042*/ 	.short	(.L_17 - .L_16)


	//   ....[0]....
.L_16:
        /*0044*/ 	.word	0x000001e0


	//   ....[1]....
        /*0048*/ 	.word	0x00000200


	//----- nvinfo : EIATTR_REQNTID
	.align		4
.L_17:
        /*004c*/ 	.byte	0x04, 0x10
        /*004e*/ 	.short	(.L_19 - .L_18)
.L_18:
        /*0050*/ 	.word	0x00000080
        /*0054*/ 	.word	0x00000001
        /*0058*/ 	.word	0x00000001


	//----- nvinfo : EIATTR_CRS_STACK_SIZE
	.align		4
.L_19:
        /*005c*/ 	.byte	0x04, 0x1e
        /*005e*/ 	.short	(.L_21 - .L_20)
.L_20:
        /*0060*/ 	.word	0x00000000


	//----- nvinfo : EIATTR_CBANK_PARAM_SIZE
	.align		4
.L_21:
        /*0064*/ 	.byte	0x03, 0x19
        /*0066*/ 	.short	0x0014


	//----- nvinfo : EIATTR_PARAM_CBANK
	.align		4
        /*0068*/ 	.byte	0x04, 0x0a
        /*006a*/ 	.short	(.L_23 - .L_22)
	.align		4
.L_22:
        /*006c*/ 	.word	index@(.nv.constant0.triton_poi_fused_clone_0)
        /*0070*/ 	.short	0x0210
        /*0072*/ 	.short	0x0014


	//----- nvinfo : EIATTR_SW_WAR
	.align		4
.L_23:
        /*0074*/ 	.byte	0x04, 0x36
        /*0076*/ 	.short	(.L_25 - .L_24)
.L_24:
        /*0078*/ 	.word	0x00000008
.L_25:


//--------------------- .nv.callgraph             --------------------------
	.section	.nv.callgraph,"",@"SHT_CUDA_CALLGRAPH"
	.align	4
	.sectionentsize	8
	.align		4
        /*0000*/ 	.word	0x00000000
	.align		4
        /*0004*/ 	.word	0xffffffff
	.align		4
        /*0008*/ 	.word	0x00000000
	.align		4
        /*000c*/ 	.word	0xfffffffe
	.align		4
        /*0010*/ 	.word	0x00000000
	.align		4
        /*0014*/ 	.word	0xfffffffd
	.align		4
        /*0018*/ 	.word	0x00000000
	.align		4
        /*001c*/ 	.word	0xfffffffc


//--------------------- .text.triton_poi_fused_clone_0 --------------------------
	.section	.text.triton_poi_fused_clone_0,"ax",@progbits
	.align	128
        .global         triton_poi_fused_clone_0
        .type           triton_poi_fused_clone_0,@function
        .size           triton_poi_fused_clone_0,(.L_x_3 - triton_poi_fused_clone_0)
        .other          triton_poi_fused_clone_0,@"STO_CUDA_ENTRY STV_DEFAULT"
triton_poi_fused_clone_0:
.text.triton_poi_fused_clone_0:
[----:B------:R-:W0:Y:S02]  /*0000*/  LDC R1, c[0x0][0x28] ;  /* 0x00000a00ff017b82 */ /* 0x000e240000000800 */
[----:B------:R-:W1:Y:S01]  /*0010*/  S2R R0, SR_TID.X ;  /* 0x0000000000007919 */ /* 0x000e620000002100 */
[----:B------:R-:W2:Y:S01]  /*0020*/  LDC.64 R4, c[0x0][0x218] ;  /* 0x00008600ff047b82 */ /* 0x000ea20000000a00 */
[----:B------:R-:W-:Y:S01]  /*0030*/  ULDC.64 UR4, c[0x0][0x208] ;  /* 0x0000820000047ab9 */ /* 0x000fe20000000a00 */
[----:B------:R-:W-:Y:S01]  /*0040*/  BSSY B0, `(.L_x_0) ;  /* 0x0000019000007945 */ /* 0x000fe20003800000 */
[----:B------:R-:W3:Y:S01]  /*0050*/  S2R R7, SR_CTAID.X ;  /* 0x0000000000077919 */ /* 0x000ee20000002500 */
[----:B-1----:R-:W-:Y:S02]  /*0060*/  LOP3.LUT R0, R0, 0x7f, RZ, 0xc0, !PT ;  /* 0x0000007f00007812 */ /* 0x002fe400078ec0ff */
[----:B---3--:R-:W-:-:S03]  /*0070*/  SHF.R.S32.HI R2, RZ, 0x18, R7 ;  /* 0x00000018ff027819 */ /* 0x008fc60000011407 */
[----:B------:R-:W-:Y:S01]  /*0080*/  IMAD R7, R7, 0x80, R0 ;  /* 0x0000008007077824 */ /* 0x000fe200078e0200 */
[----:B------:R-:W-:-:S03]  /*0090*/  SGXT R0, R2, 0x1 ;  /* 0x000000010200781a */ /* 0x000fc60000000200 */
[C---:B--2---:R-:W-:Y:S01]  /*00a0*/  IMAD.WIDE R4, R7.reuse, 0x4, R4 ;  /* 0x0000000407047825 */ /* 0x044fe200078e0204 */
[----:B------:R-:W1:Y:S01]  /*00b0*/  LDC.64 R2, c[0x0][0x210] ;  /* 0x00008400ff027b82 */ /* 0x000e620000000a00 */
[----:B------:R-:W-:Y:S02]  /*00c0*/  ISETP.GE.AND P0, PT, R7, 0x100, PT ;  /* 0x000001000700780c */ /* 0x000fe40003f06270 */
[CC--:B------:R-:W-:Y:S02]  /*00d0*/  LEA.HI R6, R0.reuse, R7.reuse, RZ, 0x2 ;  /* 0x0000000700067211 */ /* 0x0c0fe400078f10ff */
[----:B------:R-:W-:Y:S02]  /*00e0*/  LEA.HI R8, R0, R7, RZ, 0x4 ;  /* 0x0000000700087211 */ /* 0x000fe400078f20ff */
[----:B------:R-:W-:-:S03]  /*00f0*/  SHF.R.S32.HI R0, RZ, 0x2, R6 ;  /* 0x00000002ff007819 */ /* 0x000fc60000011406 */
[----:B------:R-:W-:Y:S01]  /*0100*/  IMAD.SHL.U32 R9, R8, 0x2, RZ ;  /* 0x0000000208097824 */ /* 0x000fe200078e00ff */
[----:B------:R-:W-:Y:S02]  /*0110*/  LOP3.LUT R8, R6, 0x1ffffffc, RZ, 0xc0, !PT ;  /* 0x1ffffffc06087812 */ /* 0x000fe400078ec0ff */
[----:B------:R-:W-:Y:S02]  /*0120*/  LEA.HI R6, R0, R0, RZ, 0x2 ;  /* 0x0000000000067211 */ /* 0x000fe400078f10ff */
[----:B------:R-:W-:Y:S01]  /*0130*/  LOP3.LUT R11, R9, 0xffffffe0, RZ, 0xc0, !PT ;  /* 0xffffffe0090b7812 */ /* 0x000fe200078ec0ff */
[----:B------:R-:W-:Y:S01]  /*0140*/  IMAD.IADD R8, R7, 0x1, -R8 ;  /* 0x0000000107087824 */ /* 0x000fe200078e0a08 */
[----:B------:R-:W-:Y:S01]  /*0150*/  LOP3.LUT R9, R6, 0x7ffffffc, RZ, 0xc0, !PT ;  /* 0x7ffffffc06097812 */ /* 0x000fe200078ec0ff */
[----:B------:R-:W-:Y:S02]  /*0160*/  IMAD.MOV.U32 R7, RZ, RZ, RZ ;  /* 0x000000ffff077224 */ /* 0x000fe400078e00ff */
[----:B------:R-:W-:-:S02]  /*0170*/  IMAD R8, R8, 0x8, R11 ;  /* 0x0000000808087824 */ /* 0x000fc400078e020b */
[----:B------:R-:W-:-:S04]  /*0180*/  IMAD.IADD R9, R0, 0x1, -R9 ;  /* 0x0000000100097824 */ /* 0x000fc800078e0a09 */
[----:B------:R-:W-:-:S04]  /*0190*/  IMAD R9, R9, 0x2, R8 ;  /* 0x0000000209097824 */ /* 0x000fc800078e0208 */
[----:B-1----:R-:W-:Y:S01]  /*01a0*/  IMAD.WIDE R2, R9, 0x4, R2 ;  /* 0x0000000409027825 */ /* 0x002fe200078e0202 */
[----:B------:R-:W-:Y:S06]  /*01b0*/  @P0 BRA `(.L_x_1) ;  /* 0x0000000000040947 */ /* 0x000fec0003800000 */
[----:B------:R1:W5:Y:S02]  /*01c0*/  LDG.E.EL R7, desc[UR4][R2.64] ;  /* 0x0000000402077981 */ /* 0x000364000c2e1900 */
.L_x_1:
[----:B------:R-:W-:Y:S05]  /*01d0*/  BSYNC B0 ;  /* 0x0000000000007941 */ /* 0x000fea0003800000 */
.L_x_0:
[----:B------:R-:W-:Y:S05]  /*01e0*/  @P0 EXIT ;  /* 0x000000000000094d */ /* 0x000fea0003800000 */
[----:B-----5:R-:W-:Y:S01]  /*01f0*/  STG.E desc[UR4][R4.64], R7 ;  /* 0x0000000704007986 */ /* 0x020fe2000c101904 */
[----:B------:R-:W-:Y:S05]  /*0200*/  EXIT ;  /* 0x000000000000794d */ /* 0x000fea0003800000 */
.L_x_2:
[----:B------:R-:W-:-:S00]  /*0210*/  BRA `(.L_x_2) ;  /* 0xfffffffc00fc7947 */ /* 0x000fc0000383ffff */
[----:B------:R-:W-:-:S00]  /*0220*/  NOP ;  /* 0x0000000000007918 */ /* 0x000fc00000000000 */
        /* <DEDUP_REMOVED lines=13> */
.L_x_3:


//--------------------- .nv.constant0.triton_poi_fused_clone_0 --------------------------
	.section	.nv.constant0.triton_poi_fused_clone_0,"a",@progbits
	.sectionflags	@""
	.align	4
.nv.constant0.triton_poi_fused_clone_0:
	.zero		548
